//
// Generated by NVIDIA NVVM Compiler
//
// Compiler Build ID: CL-36424714
// Cuda compilation tools, release 13.0, V13.0.88
// Based on NVVM 20.0.0
//

.version 9.0
.target sm_100
.address_size 64

	// .globl	_Z16helloWorldKernelv
.extern .func  (.param .b32 func_retval0) vprintf
(
	.param .b64 vprintf_param_0,
	.param .b64 vprintf_param_1
)
;
.global .align 1 .b8 _ZN34_INTERNAL_8df228b7_4_k_cu_1e66b3824cuda3std3__45__cpo5beginE[1];
.global .align 1 .b8 _ZN34_INTERNAL_8df228b7_4_k_cu_1e66b3824cuda3std3__45__cpo3endE[1];
.global .align 1 .b8 _ZN34_INTERNAL_8df228b7_4_k_cu_1e66b3824cuda3std3__45__cpo6cbeginE[1];
.global .align 1 .b8 _ZN34_INTERNAL_8df228b7_4_k_cu_1e66b3824cuda3std3__45__cpo4cendE[1];
.global .align 1 .b8 _ZN34_INTERNAL_8df228b7_4_k_cu_1e66b3824cuda3std3__45__cpo6rbeginE[1];
.global .align 1 .b8 _ZN34_INTERNAL_8df228b7_4_k_cu_1e66b3824cuda3std3__45__cpo4rendE[1];
.global .align 1 .b8 _ZN34_INTERNAL_8df228b7_4_k_cu_1e66b3824cuda3std3__45__cpo7crbeginE[1];
.global .align 1 .b8 _ZN34_INTERNAL_8df228b7_4_k_cu_1e66b3824cuda3std3__45__cpo5crendE[1];
.global .align 1 .b8 _ZN34_INTERNAL_8df228b7_4_k_cu_1e66b3824cuda3std3__436_GLOBAL__N__8df228b7_4_k_cu_1e66b3826ignoreE[1];
.global .align 1 .b8 _ZN34_INTERNAL_8df228b7_4_k_cu_1e66b3824cuda3std3__419piecewise_constructE[1];
.global .align 1 .b8 _ZN34_INTERNAL_8df228b7_4_k_cu_1e66b3824cuda3std3__48in_placeE[1];
.global .align 1 .b8 _ZN34_INTERNAL_8df228b7_4_k_cu_1e66b3824cuda3std3__420unreachable_sentinelE[1];
.global .align 1 .b8 _ZN34_INTERNAL_8df228b7_4_k_cu_1e66b3824cuda3std6ranges3__45__cpo4swapE[1];
.global .align 1 .b8 _ZN34_INTERNAL_8df228b7_4_k_cu_1e66b3824cuda3std6ranges3__45__cpo9iter_moveE[1];
.global .align 1 .b8 _ZN34_INTERNAL_8df228b7_4_k_cu_1e66b3824cuda3std6ranges3__45__cpo5beginE[1];
.global .align 1 .b8 _ZN34_INTERNAL_8df228b7_4_k_cu_1e66b3824cuda3std6ranges3__45__cpo3endE[1];
.global .align 1 .b8 _ZN34_INTERNAL_8df228b7_4_k_cu_1e66b3824cuda3std6ranges3__45__cpo6cbeginE[1];
.global .align 1 .b8 _ZN34_INTERNAL_8df228b7_4_k_cu_1e66b3824cuda3std6ranges3__45__cpo4cendE[1];
.global .align 1 .b8 _ZN34_INTERNAL_8df228b7_4_k_cu_1e66b3824cuda3std6ranges3__45__cpo7advanceE[1];
.global .align 1 .b8 _ZN34_INTERNAL_8df228b7_4_k_cu_1e66b3824cuda3std6ranges3__45__cpo9iter_swapE[1];
.global .align 1 .b8 _ZN34_INTERNAL_8df228b7_4_k_cu_1e66b3824cuda3std6ranges3__45__cpo4nextE[1];
.global .align 1 .b8 _ZN34_INTERNAL_8df228b7_4_k_cu_1e66b3824cuda3std6ranges3__45__cpo4prevE[1];
.global .align 1 .b8 _ZN34_INTERNAL_8df228b7_4_k_cu_1e66b3824cuda3std6ranges3__45__cpo4dataE[1];
.global .align 1 .b8 _ZN34_INTERNAL_8df228b7_4_k_cu_1e66b3824cuda3std6ranges3__45__cpo5cdataE[1];
.global .align 1 .b8 _ZN34_INTERNAL_8df228b7_4_k_cu_1e66b3824cuda3std6ranges3__45__cpo4sizeE[1];
.global .align 1 .b8 _ZN34_INTERNAL_8df228b7_4_k_cu_1e66b3824cuda3std6ranges3__45__cpo5ssizeE[1];
.global .align 1 .b8 _ZN34_INTERNAL_8df228b7_4_k_cu_1e66b3824cuda3std6ranges3__45__cpo8distanceE[1];
.global .align 1 .b8 _ZN34_INTERNAL_8df228b7_4_k_cu_1e66b3826thrust24THRUST_300001_SM_1000_NS6system6detail10sequential3seqE[1];
.global .align 1 .b8 $str[18] = {72, 101, 108, 108, 111, 32, 102, 114, 111, 109, 32, 67, 85, 68, 65, 33, 10};

.visible .entry _Z16helloWorldKernelv()
{
	.reg .b32 	%r<3>;
	.reg .b64 	%rd<3>;

	mov.u64 	%rd1, $str;
	cvta.global.u64 	%rd2, %rd1;
	{ // callseq 0, 0
	.param .b64 param0;
	st.param.b64 	[param0], %rd2;
	.param .b64 param1;
	st.param.b64 	[param1], 0;
	.param .b32 retval0;
	call.uni (retval0), 
	vprintf, 
	(
	param0, 
	param1
	);
	ld.param.b32 	%r1, [retval0];
	} // callseq 0
	ret;

}


// ===== COMPILED SASS (sm_100) =====

	.target	sm_100

	.elftype	@"ET_EXEC"


//--------------------- .note.nv.tkinfo           --------------------------
	.section	.note.nv.tkinfo,"",@"SHT_NOTE"
	.sectionflags	@"SHF_NOTE_NV_TKINFO"
	.tkinfo
        /*0018*/ 	.word	0x00000002
        /*0030*/ 	.string	""
        /*0030*/ 	.string	"ptxas"
        /*0030*/ 	.string	"Cuda compilation tools, release 13.0, V13.0.88"
        /*0030*/ 	.string	"Build cuda_13.0.r13.0/compiler.36424714_0"
        /*0030*/ 	.string	"-arch sm_100 -m 64 "



//--------------------- .note.nv.cuinfo           --------------------------
	.section	.note.nv.cuinfo,"",@"SHT_NOTE"
	.sectionflags	@"SHF_NOTE_NV_CUINFO"
        /*0018*/ 	.short	0x0002
        /*001a*/ 	.short	0x0064
        /*001c*/ 	.short	0x0082
	.zero		2


//--------------------- .nv.info                  --------------------------
	.section	.nv.info,"",@"SHT_CUDA_INFO"
	.align	4


	//----- nvinfo : EIATTR_REGCOUNT
	.align		4
        /*0000*/ 	.byte	0x04, 0x2f
        /*0002*/ 	.short	(.L_30 - .L_29)
	.align		4
.L_29:
        /*0004*/ 	.word	index@(_Z16helloWorldKernelv)
        /*0008*/ 	.word	0x00000018


	//----- nvinfo : EIATTR_FRAME_SIZE
	.align		4
.L_30:
        /*000c*/ 	.byte	0x04, 0x11
        /*000e*/ 	.short	(.L_32 - .L_31)
	.align		4
.L_31:
        /*0010*/ 	.word	index@(_Z16helloWorldKernelv)
        /*0014*/ 	.word	0x00000000


	//----- nvinfo : EIATTR_MIN_STACK_SIZE
	.align		4
.L_32:
        /*0018*/ 	.byte	0x04, 0x12
        /*001a*/ 	.short	(.L_34 - .L_33)
	.align		4
.L_33:
        /*001c*/ 	.word	index@(_Z16helloWorldKernelv)
        /*0020*/ 	.word	0x00000000
.L_34:


//--------------------- .nv.compat                --------------------------
	.section	.nv.compat,"",@"SHT_CUDA_COMPAT_INFO"
	.align	4
        /*0000*/ 	.byte	0x02, 0x09, 0x00, 0x00, 0x02, 0x02, 0x01, 0x00, 0x02, 0x05, 0x05, 0x00, 0x03, 0x07, 0x01, 0x01
        /*0010*/ 	.byte	0x02, 0x03, 0x00, 0x00, 0x02, 0x06, 0x01, 0x00, 0x04, 0x0b, 0x08, 0x00, 0x09, 0x00, 0x00, 0x00
        /*0020*/ 	.byte	0x00, 0x00, 0x00, 0x00


//--------------------- .nv.info._Z16helloWorldKernelv --------------------------
	.section	.nv.info._Z16helloWorldKernelv,"",@"SHT_CUDA_INFO"
	.sectionflags	@""
	.align	4


	//----- nvinfo : EIATTR_CUDA_API_VERSION
	.align		4
        /*0000*/ 	.byte	0x04, 0x37
        /*0002*/ 	.short	(.L_36 - .L_35)
.L_35:
        /*0004*/ 	.word	0x00000082


	//----- nvinfo : EIATTR_SPARSE_MMA_MASK
	.align		4
.L_36:
        /*0008*/ 	.byte	0x03, 0x50
        /*000a*/ 	.short	0x0000


	//----- nvinfo : EIATTR_MAXREG_COUNT
	.align		4
        /*000c*/ 	.byte	0x03, 0x1b
        /*000e*/ 	.short	0x00ff


	//----- nvinfo : EIATTR_EXTERNS
	.align		4
        /*0010*/ 	.byte	0x04, 0x0f
        /*0012*/ 	.short	(.L_38 - .L_37)


	//   ....[0]....
	.align		4
.L_37:
        /*0014*/ 	.word	index@(vprintf)


	//----- nvinfo : EIATTR_MERCURY_ISA_VERSION
	.align		4
.L_38:
        /*0018*/ 	.byte	0x03, 0x5f
        /*001a*/ 	.short	0x0101


	//----- nvinfo : EIATTR_VRC_CTA_INIT_COUNT
	.align		4
        /*001c*/ 	.byte	0x02, 0x4a
	.zero		1
	.zero		1


	//----- nvinfo : EIATTR_SYSCALL_OFFSETS
	.align		4
        /*0020*/ 	.byte	0x04, 0x46
        /*0022*/ 	.short	(.L_40 - .L_39)


	//   ....[0]....
.L_39:
        /*0024*/ 	.word	0x00000080


	//----- nvinfo : EIATTR_EXIT_INSTR_OFFSETS
	.align		4
.L_40:
        /*0028*/ 	.byte	0x04, 0x1c
        /*002a*/ 	.short	(.L_42 - .L_41)


	//   ....[0]....
.L_41:
        /*002c*/ 	.word	0x00000090


	//----- nvinfo : EIATTR_SW_WAR
	.align		4
.L_42:
        /*0030*/ 	.byte	0x04, 0x36
        /*0032*/ 	.short	(.L_44 - .L_43)
.L_43:
        /*0034*/ 	.word	0x00000008
.L_44:


//--------------------- .nv.callgraph             --------------------------
	.section	.nv.callgraph,"",@"SHT_CUDA_CALLGRAPH"
	.align	4
	.sectionentsize	8
	.align		4
        /*0000*/ 	.word	0x00000000
	.align		4
        /*0004*/ 	.word	0xffffffff
	.align		4
        /*0008*/ 	.word	index@(_Z16helloWorldKernelv)
	.align		4
        /*000c*/ 	.word	index@(vprintf)
	.align		4
        /*0010*/ 	.word	0x00000000
	.align		4
        /*0014*/ 	.word	0xfffffffe
	.align		4
        /*0018*/ 	.word	0x00000000
	.align		4
        /*001c*/ 	.word	0xfffffffd
	.align		4
        /*0020*/ 	.word	0x00000000
	.align		4
        /*0024*/ 	.word	0xfffffffc


//--------------------- .nv.constant4             --------------------------
	.section	.nv.constant4,"a",@progbits
	.align	8
	.align		8
.nv.constant4:
        /*0000*/ 	.dword	vprintf
	.align		8
        /*0008*/ 	.dword	_ZN34_INTERNAL_8df228b7_4_k_cu_1e66b3824cuda3std3__45__cpo5beginE
	.align		8
        /*0010*/ 	.dword	_ZN34_INTERNAL_8df228b7_4_k_cu_1e66b3824cuda3std3__45__cpo3endE
	.align		8
        /*0018*/ 	.dword	_ZN34_INTERNAL_8df228b7_4_k_cu_1e66b3824cuda3std3__45__cpo6cbeginE
	.align		8
        /*0020*/ 	.dword	_ZN34_INTERNAL_8df228b7_4_k_cu_1e66b3824cuda3std3__45__cpo4cendE
	.align		8
        /*0028*/ 	.dword	_ZN34_INTERNAL_8df228b7_4_k_cu_1e66b3824cuda3std3__45__cpo6rbeginE
	.align		8
        /*0030*/ 	.dword	_ZN34_INTERNAL_8df228b7_4_k_cu_1e66b3824cuda3std3__45__cpo4rendE
	.align		8
        /*0038*/ 	.dword	_ZN34_INTERNAL_8df228b7_4_k_cu_1e66b3824cuda3std3__45__cpo7crbeginE
	.align		8
        /*0040*/ 	.dword	_ZN34_INTERNAL_8df228b7_4_k_cu_1e66b3824cuda3std3__45__cpo5crendE
	.align		8
        /*0048*/ 	.dword	_ZN34_INTERNAL_8df228b7_4_k_cu_1e66b3824cuda3std3__436_GLOBAL__N__8df228b7_4_k_cu_1e66b3826ignoreE
	.align		8
        /*0050*/ 	.dword	_ZN34_INTERNAL_8df228b7_4_k_cu_1e66b3824cuda3std3__419piecewise_constructE
	.align		8
        /*0058*/ 	.dword	_ZN34_INTERNAL_8df228b7_4_k_cu_1e66b3824cuda3std3__48in_placeE
	.align		8
        /*0060*/ 	.dword	_ZN34_INTERNAL_8df228b7_4_k_cu_1e66b3824cuda3std3__420unreachable_sentinelE
	.align		8
        /*0068*/ 	.dword	_ZN34_INTERNAL_8df228b7_4_k_cu_1e66b3824cuda3std6ranges3__45__cpo4swapE
	.align		8
        /*0070*/ 	.dword	_ZN34_INTERNAL_8df228b7_4_k_cu_1e66b3824cuda3std6ranges3__45__cpo9iter_moveE
	.align		8
        /*0078*/ 	.dword	_ZN34_INTERNAL_8df228b7_4_k_cu_1e66b3824cuda3std6ranges3__45__cpo5beginE
	.align		8
        /*0080*/ 	.dword	_ZN34_INTERNAL_8df228b7_4_k_cu_1e66b3824cuda3std6ranges3__45__cpo3endE
	.align		8
        /*0088*/ 	.dword	_ZN34_INTERNAL_8df228b7_4_k_cu_1e66b3824cuda3std6ranges3__45__cpo6cbeginE
	.align		8
        /*0090*/ 	.dword	_ZN34_INTERNAL_8df228b7_4_k_cu_1e66b3824cuda3std6ranges3__45__cpo4cendE
	.align		8
        /*0098*/ 	.dword	_ZN34_INTERNAL_8df228b7_4_k_cu_1e66b3824cuda3std6ranges3__45__cpo7advanceE
	.align		8
        /*00a0*/ 	.dword	_ZN34_INTERNAL_8df228b7_4_k_cu_1e66b3824cuda3std6ranges3__45__cpo9iter_swapE
	.align		8
        /*00a8*/ 	.dword	_ZN34_INTERNAL_8df228b7_4_k_cu_1e66b3824cuda3std6ranges3__45__cpo4nextE
	.align		8
        /*00b0*/ 	.dword	_ZN34_INTERNAL_8df228b7_4_k_cu_1e66b3824cuda3std6ranges3__45__cpo4prevE
	.align		8
        /*00b8*/ 	.dword	_ZN34_INTERNAL_8df228b7_4_k_cu_1e66b3824cuda3std6ranges3__45__cpo4dataE
	.align		8
        /*00c0*/ 	.dword	_ZN34_INTERNAL_8df228b7_4_k_cu_1e66b3824cuda3std6ranges3__45__cpo5cdataE
	.align		8
        /*00c8*/ 	.dword	_ZN34_INTERNAL_8df228b7_4_k_cu_1e66b3824cuda3std6ranges3__45__cpo4sizeE
	.align		8
        /*00d0*/ 	.dword	_ZN34_INTERNAL_8df228b7_4_k_cu_1e66b3824cuda3std6ranges3__45__cpo5ssizeE
	.align		8
        /*00d8*/ 	.dword	_ZN34_INTERNAL_8df228b7_4_k_cu_1e66b3824cuda3std6ranges3__45__cpo8distanceE
	.align		8
        /*00e0*/ 	.dword	_ZN34_INTERNAL_8df228b7_4_k_cu_1e66b3826thrust24THRUST_300001_SM_1000_NS6system6detail10sequential3seqE
	.align		8
        /*00e8*/ 	.dword	$str


//--------------------- .text._Z16helloWorldKernelv --------------------------
	.section	.text._Z16helloWorldKernelv,"ax",@progbits
	.align	128
        .global         _Z16helloWorldKernelv
        .type           _Z16helloWorldKernelv,@function
        .size           _Z16helloWorldKernelv,(.L_x_2 - _Z16helloWorldKernelv)
        .other          _Z16helloWorldKernelv,@"STO_CUDA_ENTRY STV_DEFAULT"
_Z16helloWorldKernelv:
.text._Z16helloWorldKernelv:
[----:B------:R-:W0:Y:S01]  /*0000*/  LDC R1, c[0x0][0x37c] ;  /* 0x0000df00ff017b82 */ /* 0x000e220000000800 */
[----:B------:R-:W-:Y:S01]  /*0010*/  MOV R0, 0x0 ;  /* 0x0000000000007802 */ /* 0x000fe20000000f00 */
[----:B------:R-:W1:Y:S01]  /*0020*/  LDCU.64 UR4, c[0x4][0xe8] ;  /* 0x01001d00ff0477ac */ /* 0x000e620008000a00 */
[----:B------:R-:W-:-:S05]  /*0030*/  CS2R R6, SRZ ;  /* 0x0000000000067805 */ /* 0x000fca000001ff00 */
[----:B------:R2:W3:Y:S01]  /*0040*/  LDC.64 R2, c[0x4][R0] ;  /* 0x0100000000027b82 */ /* 0x0004e20000000a00 */
[----:B-1----:R-:W-:Y:S02]  /*0050*/  IMAD.U32 R4, RZ, RZ, UR4 ;  /* 0x00000004ff047e24 */ /* 0x002fe4000f8e00ff */
[----:B--2---:R-:W-:-:S07]  /*0060*/  IMAD.U32 R5, RZ, RZ, UR5 ;  /* 0x00000005ff057e24 */ /* 0x004fce000f8e00ff */
[----:B------:R-:W-:-:S07]  /*0070*/  LEPC R20, `(.L_x_0) ;  /* 0x000000001014794e */ /* 0x000fce0000000000 */
[----:B0--3--:R-:W-:Y:S05]  /*0080*/  CALL.ABS.NOINC R2 ;  /* 0x0000000002007343 */ /* 0x009fea0003c00000 */
.L_x_0:
[----:B------:R-:W-:Y:S05]  /*0090*/  EXIT ;  /* 0x000000000000794d */ /* 0x000fea0003800000 */
.L_x_1:
[----:B------:R-:W-:-:S00]  /*00a0*/  BRA `(.L_x_1) ;  /* 0xfffffffc00fc7947 */ /* 0x000fc0000383ffff */
[----:B------:R-:W-:-:S00]  /*00b0*/  NOP ;  /* 0x0000000000007918 */ /* 0x000fc00000000000 */
        /* <DEDUP_REMOVED lines=12> */
.L_x_2:


//--------------------- .nv.global.init           --------------------------
	.section	.nv.global.init,"aw",@progbits
.nv.global.init:
	.type		$str,@object
	.size		$str,(.L_28 - $str)
$str:
        /*0000*/ 	.byte	0x48, 0x65, 0x6c, 0x6c, 0x6f, 0x20, 0x66, 0x72, 0x6f, 0x6d, 0x20, 0x43, 0x55, 0x44, 0x41, 0x21
        /*0010*/ 	.byte	0x0a, 0x00
.L_28:


//--------------------- .nv.shared.reserved.0     --------------------------
	.section	.nv.shared.reserved.0,"aw",@nobits
	.weak		__nv_reservedSMEM_offset_0_alias
	.size		__nv_reservedSMEM_offset_0_alias, 0, 64
	.other		__nv_reservedSMEM_offset_0_alias,@"STO_CUDA_RESERVED_SHARED STV_DEFAULT"
__nv_reservedSMEM_offset_0_alias:
	.zero		0
	.zero		64


//--------------------- .nv.global                --------------------------
	.section	.nv.global,"aw",@nobits
.nv.global:
	.type		_ZN34_INTERNAL_8df228b7_4_k_cu_1e66b3824cuda3std3__48in_placeE,@object
	.size		_ZN34_INTERNAL_8df228b7_4_k_cu_1e66b3824cuda3std3__48in_placeE,(_ZN34_INTERNAL_8df228b7_4_k_cu_1e66b3824cuda3std6ranges3__45__cpo8distanceE - _ZN34_INTERNAL_8df228b7_4_k_cu_1e66b3824cuda3std3__48in_placeE)
_ZN34_INTERNAL_8df228b7_4_k_cu_1e66b3824cuda3std3__48in_placeE:
	.zero		1
	.type		_ZN34_INTERNAL_8df228b7_4_k_cu_1e66b3824cuda3std6ranges3__45__cpo8distanceE,@object
	.size		_ZN34_INTERNAL_8df228b7_4_k_cu_1e66b3824cuda3std6ranges3__45__cpo8distanceE,(_ZN34_INTERNAL_8df228b7_4_k_cu_1e66b3824cuda3std3__45__cpo6cbeginE - _ZN34_INTERNAL_8df228b7_4_k_cu_1e66b3824cuda3std6ranges3__45__cpo8distanceE)
_ZN34_INTERNAL_8df228b7_4_k_cu_1e66b3824cuda3std6ranges3__45__cpo8distanceE:
	.zero		1
	.type		_ZN34_INTERNAL_8df228b7_4_k_cu_1e66b3824cuda3std3__45__cpo6cbeginE,@object
	.size		_ZN34_INTERNAL_8df228b7_4_k_cu_1e66b3824cuda3std3__45__cpo6cbeginE,(_ZN34_INTERNAL_8df228b7_4_k_cu_1e66b3824cuda3std6ranges3__45__cpo7advanceE - _ZN34_INTERNAL_8df228b7_4_k_cu_1e66b3824cuda3std3__45__cpo6cbeginE)
_ZN34_INTERNAL_8df228b7_4_k_cu_1e66b3824cuda3std3__45__cpo6cbeginE:
	.zero		1
	.type		_ZN34_INTERNAL_8df228b7_4_k_cu_1e66b3824cuda3std6ranges3__45__cpo7advanceE,@object
	.size		_ZN34_INTERNAL_8df228b7_4_k_cu_1e66b3824cuda3std6ranges3__45__cpo7advanceE,(_ZN34_INTERNAL_8df228b7_4_k_cu_1e66b3824cuda3std3__45__cpo7crbeginE - _ZN34_INTERNAL_8df228b7_4_k_cu_1e66b3824cuda3std6ranges3__45__cpo7advanceE)
_ZN34_INTERNAL_8df228b7_4_k_cu_1e66b3824cuda3std6ranges3__45__cpo7advanceE:
	.zero		1
	.type		_ZN34_INTERNAL_8df228b7_4_k_cu_1e66b3824cuda3std3__45__cpo7crbeginE,@object
	.size		_ZN34_INTERNAL_8df228b7_4_k_cu_1e66b3824cuda3std3__45__cpo7crbeginE,(_ZN34_INTERNAL_8df228b7_4_k_cu_1e66b3824cuda3std6ranges3__45__cpo4dataE - _ZN34_INTERNAL_8df228b7_4_k_cu_1e66b3824cuda3std3__45__cpo7crbeginE)
_ZN34_INTERNAL_8df228b7_4_k_cu_1e66b3824cuda3std3__45__cpo7crbeginE:
	.zero		1
	.type		_ZN34_INTERNAL_8df228b7_4_k_cu_1e66b3824cuda3std6ranges3__45__cpo4dataE,@object
	.size		_ZN34_INTERNAL_8df228b7_4_k_cu_1e66b3824cuda3std6ranges3__45__cpo4dataE,(_ZN34_INTERNAL_8df228b7_4_k_cu_1e66b3824cuda3std6ranges3__45__cpo5beginE - _ZN34_INTERNAL_8df228b7_4_k_cu_1e66b3824cuda3std6ranges3__45__cpo4dataE)
_ZN34_INTERNAL_8df228b7_4_k_cu_1e66b3824cuda3std6ranges3__45__cpo4dataE:
	.zero		1
	.type		_ZN34_INTERNAL_8df228b7_4_k_cu_1e66b3824cuda3std6ranges3__45__cpo5beginE,@object
	.size		_ZN34_INTERNAL_8df228b7_4_k_cu_1e66b3824cuda3std6ranges3__45__cpo5beginE,(_ZN34_INTERNAL_8df228b7_4_k_cu_1e66b3824cuda3std3__436_GLOBAL__N__8df228b7_4_k_cu_1e66b3826ignoreE - _ZN34_INTERNAL_8df228b7_4_k_cu_1e66b3824cuda3std6ranges3__45__cpo5beginE)
_ZN34_INTERNAL_8df228b7_4_k_cu_1e66b3824cuda3std6ranges3__45__cpo5beginE:
	.zero		1
	.type		_ZN34_INTERNAL_8df228b7_4_k_cu_1e66b3824cuda3std3__436_GLOBAL__N__8df228b7_4_k_cu_1e66b3826ignoreE,@object
	.size		_ZN34_INTERNAL_8df228b7_4_k_cu_1e66b3824cuda3std3__436_GLOBAL__N__8df228b7_4_k_cu_1e66b3826ignoreE,(_ZN34_INTERNAL_8df228b7_4_k_cu_1e66b3824cuda3std6ranges3__45__cpo4sizeE - _ZN34_INTERNAL_8df228b7_4_k_cu_1e66b3824cuda3std3__436_GLOBAL__N__8df228b7_4_k_cu_1e66b3826ignoreE)
_ZN34_INTERNAL_8df228b7_4_k_cu_1e66b3824cuda3std3__436_GLOBAL__N__8df228b7_4_k_cu_1e66b3826ignoreE:
	.zero		1
	.type		_ZN34_INTERNAL_8df228b7_4_k_cu_1e66b3824cuda3std6ranges3__45__cpo4sizeE,@object
	.size		_ZN34_INTERNAL_8df228b7_4_k_cu_1e66b3824cuda3std6ranges3__45__cpo4sizeE,(_ZN34_INTERNAL_8df228b7_4_k_cu_1e66b3824cuda3std3__45__cpo5beginE - _ZN34_INTERNAL_8df228b7_4_k_cu_1e66b3824cuda3std6ranges3__45__cpo4sizeE)
_ZN34_INTERNAL_8df228b7_4_k_cu_1e66b3824cuda3std6ranges3__45__cpo4sizeE:
	.zero		1
	.type		_ZN34_INTERNAL_8df228b7_4_k_cu_1e66b3824cuda3std3__45__cpo5beginE,@object
	.size		_ZN34_INTERNAL_8df228b7_4_k_cu_1e66b3824cuda3std3__45__cpo5beginE,(_ZN34_INTERNAL_8df228b7_4_k_cu_1e66b3824cuda3std6ranges3__45__cpo6cbeginE - _ZN34_INTERNAL_8df228b7_4_k_cu_1e66b3824cuda3std3__45__cpo5beginE)
_ZN34_INTERNAL_8df228b7_4_k_cu_1e66b3824cuda3std3__45__cpo5beginE:
	.zero		1
	.type		_ZN34_INTERNAL_8df228b7_4_k_cu_1e66b3824cuda3std6ranges3__45__cpo6cbeginE,@object
	.size		_ZN34_INTERNAL_8df228b7_4_k_cu_1e66b3824cuda3std6ranges3__45__cpo6cbeginE,(_ZN34_INTERNAL_8df228b7_4_k_cu_1e66b3824cuda3std3__45__cpo6rbeginE - _ZN34_INTERNAL_8df228b7_4_k_cu_1e66b3824cuda3std6ranges3__45__cpo6cbeginE)
_ZN34_INTERNAL_8df228b7_4_k_cu_1e66b3824cuda3std6ranges3__45__cpo6cbeginE:
	.zero		1
	.type		_ZN34_INTERNAL_8df228b7_4_k_cu_1e66b3824cuda3std3__45__cpo6rbeginE,@object
	.size		_ZN34_INTERNAL_8df228b7_4_k_cu_1e66b3824cuda3std3__45__cpo6rbeginE,(_ZN34_INTERNAL_8df228b7_4_k_cu_1e66b3824cuda3std6ranges3__45__cpo4nextE - _ZN34_INTERNAL_8df228b7_4_k_cu_1e66b3824cuda3std3__45__cpo6rbeginE)
_ZN34_INTERNAL_8df228b7_4_k_cu_1e66b3824cuda3std3__45__cpo6rbeginE:
	.zero		1
	.type		_ZN34_INTERNAL_8df228b7_4_k_cu_1e66b3824cuda3std6ranges3__45__cpo4nextE,@object
	.size		_ZN34_INTERNAL_8df228b7_4_k_cu_1e66b3824cuda3std6ranges3__45__cpo4nextE,(_ZN34_INTERNAL_8df228b7_4_k_cu_1e66b3824cuda3std6ranges3__45__cpo4swapE - _ZN34_INTERNAL_8df228b7_4_k_cu_1e66b3824cuda3std6ranges3__45__cpo4nextE)
_ZN34_INTERNAL_8df228b7_4_k_cu_1e66b3824cuda3std6ranges3__45__cpo4nextE:
	.zero		1
	.type		_ZN34_INTERNAL_8df228b7_4_k_cu_1e66b3824cuda3std6ranges3__45__cpo4swapE,@object
	.size		_ZN34_INTERNAL_8df228b7_4_k_cu_1e66b3824cuda3std6ranges3__45__cpo4swapE,(_ZN34_INTERNAL_8df228b7_4_k_cu_1e66b3824cuda3std3__420unreachable_sentinelE - _ZN34_INTERNAL_8df228b7_4_k_cu_1e66b3824cuda3std6ranges3__45__cpo4swapE)
_ZN34_INTERNAL_8df228b7_4_k_cu_1e66b3824cuda3std6ranges3__45__cpo4swapE:
	.zero		1
	.type		_ZN34_INTERNAL_8df228b7_4_k_cu_1e66b3824cuda3std3__420unreachable_sentinelE,@object
	.size		_ZN34_INTERNAL_8df228b7_4_k_cu_1e66b3824cuda3std3__420unreachable_sentinelE,(_ZN34_INTERNAL_8df228b7_4_k_cu_1e66b3826thrust24THRUST_300001_SM_1000_NS6system6detail10sequential3seqE - _ZN34_INTERNAL_8df228b7_4_k_cu_1e66b3824cuda3std3__420unreachable_sentinelE)
_ZN34_INTERNAL_8df228b7_4_k_cu_1e66b3824cuda3std3__420unreachable_sentinelE:
	.zero		1
	.type		_ZN34_INTERNAL_8df228b7_4_k_cu_1e66b3826thrust24THRUST_300001_SM_1000_NS6system6detail10sequential3seqE,@object
	.size		_ZN34_INTERNAL_8df228b7_4_k_cu_1e66b3826thrust24THRUST_300001_SM_1000_NS6system6detail10sequential3seqE,(_ZN34_INTERNAL_8df228b7_4_k_cu_1e66b3824cuda3std3__45__cpo4cendE - _ZN34_INTERNAL_8df228b7_4_k_cu_1e66b3826thrust24THRUST_300001_SM_1000_NS6system6detail10sequential3seqE)
_ZN34_INTERNAL_8df228b7_4_k_cu_1e66b3826thrust24THRUST_300001_SM_1000_NS6system6detail10sequential3seqE:
	.zero		1
	.type		_ZN34_INTERNAL_8df228b7_4_k_cu_1e66b3824cuda3std3__45__cpo4cendE,@object
	.size		_ZN34_INTERNAL_8df228b7_4_k_cu_1e66b3824cuda3std3__45__cpo4cendE,(_ZN34_INTERNAL_8df228b7_4_k_cu_1e66b3824cuda3std6ranges3__45__cpo9iter_swapE - _ZN34_INTERNAL_8df228b7_4_k_cu_1e66b3824cuda3std3__45__cpo4cendE)
_ZN34_INTERNAL_8df228b7_4_k_cu_1e66b3824cuda3std3__45__cpo4cendE:
	.zero		1
	.type		_ZN34_INTERNAL_8df228b7_4_k_cu_1e66b3824cuda3std6ranges3__45__cpo9iter_swapE,@object
	.size		_ZN34_INTERNAL_8df228b7_4_k_cu_1e66b3824cuda3std6ranges3__45__cpo9iter_swapE,(_ZN34_INTERNAL_8df228b7_4_k_cu_1e66b3824cuda3std3__45__cpo5crendE - _ZN34_INTERNAL_8df228b7_4_k_cu_1e66b3824cuda3std6ranges3__45__cpo9iter_swapE)
_ZN34_INTERNAL_8df228b7_4_k_cu_1e66b3824cuda3std6ranges3__45__cpo9iter_swapE:
	.zero		1
	.type		_ZN34_INTERNAL_8df228b7_4_k_cu_1e66b3824cuda3std3__45__cpo5crendE,@object
	.size		_ZN34_INTERNAL_8df228b7_4_k_cu_1e66b3824cuda3std3__45__cpo5crendE,(_ZN34_INTERNAL_8df228b7_4_k_cu_1e66b3824cuda3std6ranges3__45__cpo5cdataE - _ZN34_INTERNAL_8df228b7_4_k_cu_1e66b3824cuda3std3__45__cpo5crendE)
_ZN34_INTERNAL_8df228b7_4_k_cu_1e66b3824cuda3std3__45__cpo5crendE:
	.zero		1
	.type		_ZN34_INTERNAL_8df228b7_4_k_cu_1e66b3824cuda3std6ranges3__45__cpo5cdataE,@object
	.size		_ZN34_INTERNAL_8df228b7_4_k_cu_1e66b3824cuda3std6ranges3__45__cpo5cdataE,(_ZN34_INTERNAL_8df228b7_4_k_cu_1e66b3824cuda3std6ranges3__45__cpo3endE - _ZN34_INTERNAL_8df228b7_4_k_cu_1e66b3824cuda3std6ranges3__45__cpo5cdataE)
_ZN34_INTERNAL_8df228b7_4_k_cu_1e66b3824cuda3std6ranges3__45__cpo5cdataE:
	.zero		1
	.type		_ZN34_INTERNAL_8df228b7_4_k_cu_1e66b3824cuda3std6ranges3__45__cpo3endE,@object
	.size		_ZN34_INTERNAL_8df228b7_4_k_cu_1e66b3824cuda3std6ranges3__45__cpo3endE,(_ZN34_INTERNAL_8df228b7_4_k_cu_1e66b3824cuda3std3__419piecewise_constructE - _ZN34_INTERNAL_8df228b7_4_k_cu_1e66b3824cuda3std6ranges3__45__cpo3endE)
_ZN34_INTERNAL_8df228b7_4_k_cu_1e66b3824cuda3std6ranges3__45__cpo3endE:
	.zero		1
	.type		_ZN34_INTERNAL_8df228b7_4_k_cu_1e66b3824cuda3std3__419piecewise_constructE,@object
	.size		_ZN34_INTERNAL_8df228b7_4_k_cu_1e66b3824cuda3std3__419piecewise_constructE,(_ZN34_INTERNAL_8df228b7_4_k_cu_1e66b3824cuda3std6ranges3__45__cpo5ssizeE - _ZN34_INTERNAL_8df228b7_4_k_cu_1e66b3824cuda3std3__419piecewise_constructE)
_ZN34_INTERNAL_8df228b7_4_k_cu_1e66b3824cuda3std3__419piecewise_constructE:
	.zero		1
	.type		_ZN34_INTERNAL_8df228b7_4_k_cu_1e66b3824cuda3std6ranges3__45__cpo5ssizeE,@object
	.size		_ZN34_INTERNAL_8df228b7_4_k_cu_1e66b3824cuda3std6ranges3__45__cpo5ssizeE,(_ZN34_INTERNAL_8df228b7_4_k_cu_1e66b3824cuda3std3__45__cpo3endE - _ZN34_INTERNAL_8df228b7_4_k_cu_1e66b3824cuda3std6ranges3__45__cpo5ssizeE)
_ZN34_INTERNAL_8df228b7_4_k_cu_1e66b3824cuda3std6ranges3__45__cpo5ssizeE:
	.zero		1
	.type		_ZN34_INTERNAL_8df228b7_4_k_cu_1e66b3824cuda3std3__45__cpo3endE,@object
	.size		_ZN34_INTERNAL_8df228b7_4_k_cu_1e66b3824cuda3std3__45__cpo3endE,(_ZN34_INTERNAL_8df228b7_4_k_cu_1e66b3824cuda3std6ranges3__45__cpo4cendE - _ZN34_INTERNAL_8df228b7_4_k_cu_1e66b3824cuda3std3__45__cpo3endE)
_ZN34_INTERNAL_8df228b7_4_k_cu_1e66b3824cuda3std3__45__cpo3endE:
	.zero		1
	.type		_ZN34_INTERNAL_8df228b7_4_k_cu_1e66b3824cuda3std6ranges3__45__cpo4cendE,@object
	.size		_ZN34_INTERNAL_8df228b7_4_k_cu_1e66b3824cuda3std6ranges3__45__cpo4cendE,(_ZN34_INTERNAL_8df228b7_4_k_cu_1e66b3824cuda3std3__45__cpo4rendE - _ZN34_INTERNAL_8df228b7_4_k_cu_1e66b3824cuda3std6ranges3__45__cpo4cendE)
_ZN34_INTERNAL_8df228b7_4_k_cu_1e66b3824cuda3std6ranges3__45__cpo4cendE:
	.zero		1
	.type		_ZN34_INTERNAL_8df228b7_4_k_cu_1e66b3824cuda3std3__45__cpo4rendE,@object
	.size		_ZN34_INTERNAL_8df228b7_4_k_cu_1e66b3824cuda3std3__45__cpo4rendE,(_ZN34_INTERNAL_8df228b7_4_k_cu_1e66b3824cuda3std6ranges3__45__cpo4prevE - _ZN34_INTERNAL_8df228b7_4_k_cu_1e66b3824cuda3std3__45__cpo4rendE)
_ZN34_INTERNAL_8df228b7_4_k_cu_1e66b3824cuda3std3__45__cpo4rendE:
	.zero		1
	.type		_ZN34_INTERNAL_8df228b7_4_k_cu_1e66b3824cuda3std6ranges3__45__cpo4prevE,@object
	.size		_ZN34_INTERNAL_8df228b7_4_k_cu_1e66b3824cuda3std6ranges3__45__cpo4prevE,(_ZN34_INTERNAL_8df228b7_4_k_cu_1e66b3824cuda3std6ranges3__45__cpo9iter_moveE - _ZN34_INTERNAL_8df228b7_4_k_cu_1e66b3824cuda3std6ranges3__45__cpo4prevE)
_ZN34_INTERNAL_8df228b7_4_k_cu_1e66b3824cuda3std6ranges3__45__cpo4prevE:
	.zero		1
	.type		_ZN34_INTERNAL_8df228b7_4_k_cu_1e66b3824cuda3std6ranges3__45__cpo9iter_moveE,@object
	.size		_ZN34_INTERNAL_8df228b7_4_k_cu_1e66b3824cuda3std6ranges3__45__cpo9iter_moveE,(.L_13 - _ZN34_INTERNAL_8df228b7_4_k_cu_1e66b3824cuda3std6ranges3__45__cpo9iter_moveE)
_ZN34_INTERNAL_8df228b7_4_k_cu_1e66b3824cuda3std6ranges3__45__cpo9iter_moveE:
	.zero		1
.L_13:


//--------------------- .nv.constant0._Z16helloWorldKernelv --------------------------
	.section	.nv.constant0._Z16helloWorldKernelv,"a",@progbits
	.sectionflags	@""
	.align	4
.nv.constant0._Z16helloWorldKernelv:
	.zero		896


//--------------------- SYMBOLS --------------------------

	.type		.nv.reservedSmem.offset0,@object
	.size		.nv.reservedSmem.offset0,0x4
	.type		vprintf,@function
